	.headerflags	@"EF_CUDA_TEXMODE_UNIFIED EF_CUDA_64BIT_ADDRESS EF_CUDA_ACCELERATORS EF_CUDA_SM90 EF_CUDA_VIRTUAL_SM(EF_CUDA_SM90)"
	.elftype	@"ET_EXEC"


//--------------------- .nv.info                  --------------------------
	.section	.nv.info,"",@"SHT_CUDA_INFO"
	.align	4


	//----- nvinfo : EIATTR_REGCOUNT
	.align		4
        /*0000*/ 	.byte	0x04, 0x2f
        /*0002*/ 	.short	(.L_3 - .L_2)
	.align		4
.L_2:
        /*0004*/ 	.word	index@(triton_poi_fused__native_batch_norm_legit_no_training_add_relu_17)
        /*0008*/ 	.word	0x0000001e


	//----- nvinfo : EIATTR_MIN_STACK_SIZE
	.align		4
.L_3:
        /*000c*/ 	.byte	0x04, 0x12
        /*000e*/ 	.short	(.L_5 - .L_4)
	.align		4
.L_4:
        /*0010*/ 	.word	index@(triton_poi_fused__native_batch_norm_legit_no_training_add_relu_17)
        /*0014*/ 	.word	0x00000000


	//----- nvinfo : EIATTR_FRAME_SIZE
	.align		4
.L_5:
        /*0018*/ 	.byte	0x04, 0x11
        /*001a*/ 	.short	(.L_7 - .L_6)
	.align		4
.L_6:
        /*001c*/ 	.word	index@(triton_poi_fused__native_batch_norm_legit_no_training_add_relu_17)
        /*0020*/ 	.word	0x00000000


	//----- nvinfo : EIATTR_MIN_STACK_SIZE
	.align		4
.L_7:
        /*0024*/ 	.byte	0x04, 0x12
        /*0026*/ 	.short	(.L_9 - .L_8)
	.align		4
.L_8:
        /*0028*/ 	.word	index@(triton_poi_fused__native_batch_norm_legit_no_training_add_relu_17)
        /*002c*/ 	.word	0x00000000
.L_9:


//--------------------- .nv.info.triton_poi_fused__native_batch_norm_legit_no_training_add_relu_17 --------------------------
	.section	.nv.info.triton_poi_fused__native_batch_norm_legit_no_training_add_relu_17,"",@"SHT_CUDA_INFO"
	.sectionflags	@""
	.align	4


	//----- nvinfo : EIATTR_CUDA_API_VERSION
	.align		4
        /*0000*/ 	.byte	0x04, 0x37
        /*0002*/ 	.short	(.L_11 - .L_10)
.L_10:
        /*0004*/ 	.word	0x0000007c


	//----- nvinfo : EIATTR_KPARAM_INFO
	.align		4
.L_11:
        /*0008*/ 	.byte	0x04, 0x17
        /*000a*/ 	.short	(.L_13 - .L_12)
.L_12:
        /*000c*/ 	.word	0x00000000
        /*0010*/ 	.short	0x0009
        /*0012*/ 	.short	0x0044
        /*0014*/ 	.byte	0x00, 0xf0, 0x11, 0x00


	//----- nvinfo : EIATTR_KPARAM_INFO
	.align		4
.L_13:
        /*0018*/ 	.byte	0x04, 0x17
        /*001a*/ 	.short	(.L_15 - .L_14)
.L_14:
        /*001c*/ 	.word	0x00000000
        /*0020*/ 	.short	0x0008
        /*0022*/ 	.short	0x0040
        /*0024*/ 	.byte	0x00, 0xf0, 0x11, 0x00


	//----- nvinfo : EIATTR_KPARAM_INFO
	.align		4
.L_15:
        /*0028*/ 	.byte	0x04, 0x17
        /*002a*/ 	.short	(.L_17 - .L_16)
.L_16:
        /*002c*/ 	.word	0x00000000
        /*0030*/ 	.short	0x0007
        /*0032*/ 	.short	0x0038
        /*0034*/ 	.byte	0x00, 0xf4, 0x21, 0x00


	//----- nvinfo : EIATTR_KPARAM_INFO
	.align		4
.L_17:
        /*0038*/ 	.byte	0x04, 0x17
        /*003a*/ 	.short	(.L_19 - .L_18)
.L_18:
        /*003c*/ 	.word	0x00000000
        /*0040*/ 	.short	0x0006
        /*0042*/ 	.short	0x0030
        /*0044*/ 	.byte	0x00, 0xf4, 0x21, 0x00


	//----- nvinfo : EIATTR_KPARAM_INFO
	.align		4
.L_19:
        /*0048*/ 	.byte	0x04, 0x17
        /*004a*/ 	.short	(.L_21 - .L_20)
.L_20:
        /*004c*/ 	.word	0x00000000
        /*0050*/ 	.short	0x0005
        /*0052*/ 	.short	0x0028
        /*0054*/ 	.byte	0x00, 0xf4, 0x21, 0x00


	//----- nvinfo : EIATTR_KPARAM_INFO
	.align		4
.L_21:
        /*0058*/ 	.byte	0x04, 0x17
        /*005a*/ 	.short	(.L_23 - .L_22)
.L_22:
        /*005c*/ 	.word	0x00000000
        /*0060*/ 	.short	0x0004
        /*0062*/ 	.short	0x0020
        /*0064*/ 	.byte	0x00, 0xf4, 0x21, 0x00


	//----- nvinfo : EIATTR_KPARAM_INFO
	.align		4
.L_23:
        /*0068*/ 	.byte	0x04, 0x17
        /*006a*/ 	.short	(.L_25 - .L_24)
.L_24:
        /*006c*/ 	.word	0x00000000
        /*0070*/ 	.short	0x0003
        /*0072*/ 	.short	0x0018
        /*0074*/ 	.byte	0x00, 0xf4, 0x21, 0x00


	//----- nvinfo : EIATTR_KPARAM_INFO
	.align		4
.L_25:
        /*0078*/ 	.byte	0x04, 0x17
        /*007a*/ 	.short	(.L_27 - .L_26)
.L_26:
        /*007c*/ 	.word	0x00000000
        /*0080*/ 	.short	0x0002
        /*0082*/ 	.short	0x0010
        /*0084*/ 	.byte	0x00, 0xf4, 0x21, 0x00


	//----- nvinfo : EIATTR_KPARAM_INFO
	.align		4
.L_27:
        /*0088*/ 	.byte	0x04, 0x17
        /*008a*/ 	.short	(.L_29 - .L_28)
.L_28:
        /*008c*/ 	.word	0x00000000
        /*0090*/ 	.short	0x0001
        /*0092*/ 	.short	0x0008
        /*0094*/ 	.byte	0x00, 0xf4, 0x21, 0x00


	//----- nvinfo : EIATTR_KPARAM_INFO
	.align		4
.L_29:
        /*0098*/ 	.byte	0x04, 0x17
        /*009a*/ 	.short	(.L_31 - .L_30)
.L_30:
        /*009c*/ 	.word	0x00000000
        /*00a0*/ 	.short	0x0000
        /*00a2*/ 	.short	0x0000
        /*00a4*/ 	.byte	0x00, 0xf4, 0x21, 0x00


	//----- nvinfo : EIATTR_SPARSE_MMA_MASK
	.align		4
.L_31:
        /*00a8*/ 	.byte	0x03, 0x50
        /*00aa*/ 	.short	0x0000


	//----- nvinfo : EIATTR_MAXREG_COUNT
	.align		4
        /*00ac*/ 	.byte	0x03, 0x1b
        /*00ae*/ 	.short	0x00ff


	//----- nvinfo : EIATTR_EXIT_INSTR_OFFSETS
	.align		4
        /*00b0*/ 	.byte	0x04, 0x1c
        /*00b2*/ 	.short	(.L_33 - .L_32)


	//   ....[0]....
.L_32:
        /*00b4*/ 	.word	0x000005c0


	//   ....[1]....
        /*00b8*/ 	.word	0x00000610


	//----- nvinfo : EIATTR_REQNTID
	.align		4
.L_33:
        /*00bc*/ 	.byte	0x04, 0x10
        /*00be*/ 	.short	(.L_35 - .L_34)
.L_34:
        /*00c0*/ 	.word	0x00000080
        /*00c4*/ 	.word	0x00000001
        /*00c8*/ 	.word	0x00000001


	//----- nvinfo : EIATTR_CBANK_PARAM_SIZE
	.align		4
.L_35:
        /*00cc*/ 	.byte	0x03, 0x19
        /*00ce*/ 	.short	0x0048


	//----- nvinfo : EIATTR_PARAM_CBANK
	.align		4
        /*00d0*/ 	.byte	0x04, 0x0a
        /*00d2*/ 	.short	(.L_37 - .L_36)
	.align		4
.L_36:
        /*00d4*/ 	.word	index@(.nv.constant0.triton_poi_fused__native_batch_norm_legit_no_training_add_relu_17)
        /*00d8*/ 	.short	0x0210
        /*00da*/ 	.short	0x0048


	//----- nvinfo : EIATTR_SW_WAR
	.align		4
.L_37:
        /*00dc*/ 	.byte	0x04, 0x36
        /*00de*/ 	.short	(.L_39 - .L_38)
.L_38:
        /*00e0*/ 	.word	0x00000008
.L_39:


//--------------------- .nv.callgraph             --------------------------
	.section	.nv.callgraph,"",@"SHT_CUDA_CALLGRAPH"
	.align	4
	.sectionentsize	8
	.align		4
        /*0000*/ 	.word	0x00000000
	.align		4
        /*0004*/ 	.word	0xffffffff
	.align		4
        /*0008*/ 	.word	0x00000000
	.align		4
        /*000c*/ 	.word	0xfffffffe
	.align		4
        /*0010*/ 	.word	0x00000000
	.align		4
        /*0014*/ 	.word	0xfffffffd
	.align		4
        /*0018*/ 	.word	0x00000000
	.align		4
        /*001c*/ 	.word	0xfffffffc


//--------------------- .nv.constant4             --------------------------
	.section	.nv.constant4,"a",@progbits
	.align	8
	.align		8
.nv.constant4:
        /*0000*/ 	.dword	_$_str
	.align		8
        /*0008*/ 	.dword	_$_str_$_2


//--------------------- .text.triton_poi_fused__native_batch_norm_legit_no_training_add_relu_17 --------------------------
	.section	.text.triton_poi_fused__native_batch_norm_legit_no_training_add_relu_17,"ax",@progbits
	.sectionflags	@"SHF_BARRIERS=1"
	.align	128
        .global         triton_poi_fused__native_batch_norm_legit_no_training_add_relu_17
        .type           triton_poi_fused__native_batch_norm_legit_no_training_add_relu_17,@function
        .size           triton_poi_fused__native_batch_norm_legit_no_training_add_relu_17,(.L_x_1 - triton_poi_fused__native_batch_norm_legit_no_training_add_relu_17)
        .other          triton_poi_fused__native_batch_norm_legit_no_training_add_relu_17,@"STO_CUDA_ENTRY STV_DEFAULT"
triton_poi_fused__native_batch_norm_legit_no_training_add_relu_17:
.text.triton_poi_fused__native_batch_norm_legit_no_training_add_relu_17:
[----:B------:R-:W0:Y:S01]  /*0000*/  LDC R1, c[0x0][0x28] ;  /* 0x00000a00ff017b82 */ /* 0x000e220000000800 */
[----:B------:R-:W1:Y:S07]  /*0010*/  S2R R25, SR_CTAID.Y ;  /* 0x0000000000197919 */ /* 0x000e6e0000002600 */
[----:B------:R-:W2:Y:S01]  /*0020*/  LDC.64 R4, c[0x0][0x220] ;  /* 0x00008800ff047b82 */ /* 0x000ea20000000a00 */
[----:B------:R-:W-:Y:S01]  /*0030*/  CS2R R18, SRZ ;  /* 0x0000000000127805 */ /* 0x000fe2000001ff00 */
[----:B------:R-:W-:Y:S01]  /*0040*/  ULDC.64 UR6, c[0x0][0x208] ;  /* 0x0000820000067ab9 */ /* 0x000fe20000000a00 */
[----:B------:R-:W3:Y:S01]  /*0050*/  S2R R14, SR_TID.X ;  /* 0x00000000000e7919 */ /* 0x000ee20000002100 */
[----:B------:R-:W4:Y:S04]  /*0060*/  S2R R15, SR_CTAID.X ;  /* 0x00000000000f7919 */ /* 0x000f280000002500 */
[----:B------:R-:W5:Y:S08]  /*0070*/  LDC.64 R6, c[0x0][0x210] ;  /* 0x00008400ff067b82 */ /* 0x000f700000000a00 */
[----:B------:R-:W4:Y:S08]  /*0080*/  LDC.64 R12, c[0x0][0x218] ;  /* 0x00008600ff0c7b82 */ /* 0x000f300000000a00 */
[----:B------:R-:W5:Y:S01]  /*0090*/  LDC.64 R8, c[0x0][0x228] ;  /* 0x00008a00ff087b82 */ /* 0x000f620000000a00 */
[C---:B-1----:R-:W-:Y:S01]  /*00a0*/  IMAD.HI R20, R25.reuse, 0x4ec4ec4f, RZ ;  /* 0x4ec4ec4f19147827 */ /* 0x042fe200078e02ff */
[----:B------:R-:W-:-:S04]  /*00b0*/  ISETP.GE.AND P0, PT, R25, 0x68, PT ;  /* 0x000000681900780c */ /* 0x000fc80003f06270 */
[----:B------:R-:W-:-:S04]  /*00c0*/  SHF.R.U32.HI R3, RZ, 0x1f, R20 ;  /* 0x0000001fff037819 */ /* 0x000fc80000011614 */
[----:B------:R-:W-:Y:S02]  /*00d0*/  LEA.HI.SX32 R20, R20, R3, 0x1d ;  /* 0x0000000314147211 */ /* 0x000fe400078feaff */
[----:B---3--:R-:W-:Y:S01]  /*00e0*/  SHF.L.U32 R16, R14, 0x1, RZ ;  /* 0x000000010e107819 */ /* 0x008fe200000006ff */
[----:B------:R-:W1:Y:S02]  /*00f0*/  LDC.64 R2, c[0x0][0x230] ;  /* 0x00008c00ff027b82 */ /* 0x000e640000000a00 */
[----:B------:R-:W-:-:S04]  /*0100*/  IMAD R25, R20, -0x1a, R25 ;  /* 0xffffffe614197824 */ /* 0x000fc800078e0219 */
[----:B--2---:R-:W-:-:S05]  /*0110*/  IMAD.WIDE R4, R25, 0x4, R4 ;  /* 0x0000000419047825 */ /* 0x004fca00078e0204 */
[----:B------:R2:W3:Y:S01]  /*0120*/  @!P0 LDG.E.EL R19, desc[UR6][R4.64] ;  /* 0x0000000604138981 */ /* 0x0004e2000c2e1900 */
[----:B------:R-:W-:Y:S01]  /*0130*/  LOP3.LUT R16, R16, 0xfe, RZ, 0xc0, !PT ;  /* 0x000000fe10107812 */ /* 0x000fe200078ec0ff */
[----:B------:R-:W-:Y:S01]  /*0140*/  IMAD R0, R20, 0x1a00, R25 ;  /* 0x00001a0014007824 */ /* 0x000fe200078e0219 */
[----:B------:R-:W-:Y:S01]  /*0150*/  HFMA2.MMA R21, -RZ, RZ, 0, 0 ;  /* 0x00000000ff157435 */ /* 0x000fe200000001ff */
[----:B0---4-:R-:W-:Y:S01]  /*0160*/  IMAD.WIDE R12, R25, 0x4, R12 ;  /* 0x00000004190c7825 */ /* 0x011fe200078e020c */
[----:B------:R-:W-:-:S04]  /*0170*/  PRMT R23, R16, 0x6540, R15 ;  /* 0x0000654010177816 */ /* 0x000fc8000000000f */
[C---:B------:R-:W-:Y:S01]  /*0180*/  LOP3.LUT R11, R23.reuse, 0x1, RZ, 0xfc, !PT ;  /* 0x00000001170b7812 */ /* 0x040fe200078efcff */
[C-C-:B--2---:R-:W-:Y:S01]  /*0190*/  IMAD R5, R23.reuse, 0x1a, R0.reuse ;  /* 0x0000001a17057824 */ /* 0x144fe200078e0200 */
[----:B------:R-:W-:Y:S01]  /*01a0*/  ISETP.LT.AND P1, PT, R23, 0x100, !P0 ;  /* 0x000001001700780c */ /* 0x000fe20004721270 */
[----:B------:R-:W2:Y:S02]  /*01b0*/  @!P0 LDG.E.EL R18, desc[UR6][R12.64] ;  /* 0x000000060c128981 */ /* 0x000ea4000c2e1900 */
[----:B------:R-:W-:Y:S02]  /*01c0*/  IMAD R17, R11, 0x1a, R0 ;  /* 0x0000001a0b117824 */ /* 0x000fe400078e0200 */
[--C-:B-----5:R-:W-:Y:S02]  /*01d0*/  IMAD.WIDE R10, R5, 0x4, R6.reuse ;  /* 0x00000004050a7825 */ /* 0x120fe400078e0206 */
[----:B------:R-:W0:Y:S02]  /*01e0*/  LDC.64 R4, c[0x0][0x238] ;  /* 0x00008e00ff047b82 */ /* 0x000e240000000a00 */
[----:B------:R-:W-:Y:S01]  /*01f0*/  IMAD.WIDE R6, R17, 0x4, R6 ;  /* 0x0000000411067825 */ /* 0x000fe200078e0206 */
[----:B------:R-:W-:-:S02]  /*0200*/  MOV R17, RZ ;  /* 0x000000ff00117202 */ /* 0x000fc40000000f00 */
[C---:B------:R-:W-:Y:S01]  /*0210*/  SHF.L.U32 R22, R25.reuse, 0x8, RZ ;  /* 0x0000000819167819 */ /* 0x040fe200000006ff */
[----:B------:R-:W2:Y:S01]  /*0220*/  @P1 LDG.E.EL R21, desc[UR6][R10.64] ;  /* 0x000000060a151981 */ /* 0x000ea2000c2e1900 */
[----:B------:R-:W-:-:S03]  /*0230*/  IMAD.WIDE R8, R25, 0x4, R8 ;  /* 0x0000000419087825 */ /* 0x000fc600078e0208 */
[----:B------:R4:W5:Y:S01]  /*0240*/  @P1 LDG.E.EL R17, desc[UR6][R6.64] ;  /* 0x0000000606111981 */ /* 0x000962000c2e1900 */
[----:B-1----:R-:W-:Y:S01]  /*0250*/  IMAD.WIDE R2, R25, 0x4, R2 ;  /* 0x0000000419027825 */ /* 0x002fe200078e0202 */
[----:B------:R-:W-:Y:S02]  /*0260*/  IADD3 R27, R23, R22, RZ ;  /* 0x00000016171b7210 */ /* 0x000fe40007ffe0ff */
[----:B------:R-:W-:-:S03]  /*0270*/  CS2R R24, SRZ ;  /* 0x0000000000187805 */ /* 0x000fc6000001ff00 */
[----:B------:R-:W-:-:S03]  /*0280*/  IMAD R27, R20, 0x6800, R27 ;  /* 0x00006800141b7824 */ /* 0x000fc600078e021b */
[----:B------:R1:W5:Y:S04]  /*0290*/  @!P0 LDG.E.EL R24, desc[UR6][R8.64] ;  /* 0x0000000608188981 */ /* 0x000368000c2e1900 */
[----:B------:R0:W5:Y:S01]  /*02a0*/  @!P0 LDG.E.EL R25, desc[UR6][R2.64] ;  /* 0x0000000602198981 */ /* 0x000162000c2e1900 */
[----:B------:R-:W-:Y:S02]  /*02b0*/  IADD3 R27, R27, 0x1a00, RZ ;  /* 0x00001a001b1b7810 */ /* 0x000fe40007ffe0ff */
[----:B----4-:R-:W-:-:S03]  /*02c0*/  CS2R R6, SRZ ;  /* 0x0000000000067805 */ /* 0x010fc6000001ff00 */
[----:B0-----:R-:W-:Y:S01]  /*02d0*/  IMAD.WIDE R4, R27, 0x4, R4 ;  /* 0x000000041b047825 */ /* 0x001fe200078e0204 */
[----:B-1----:R-:W-:Y:S01]  /*02e0*/  HFMA2.MMA R9, -RZ, RZ, 1.625, 0 ;  /* 0x3e800000ff097435 */ /* 0x002fe200000001ff */
[----:B------:R-:W0:Y:S03]  /*02f0*/  S2UR UR5, SR_CgaCtaId ;  /* 0x00000000000579c3 */ /* 0x000e260000008800 */
[----:B------:R1:W4:Y:S05]  /*0300*/  @P1 LDG.E.EL.64 R6, desc[UR6][R4.64] ;  /* 0x0000000604061981 */ /* 0x00032a000c2e1b00 */
[----:B------:R-:W1:Y:S01]  /*0310*/  LDC.64 R2, c[0x0][0x240] ;  /* 0x00009000ff027b82 */ /* 0x000e620000000a00 */
[----:B------:R-:W-:Y:S01]  /*0320*/  IMAD R20, R20, 0x3400, R22 ;  /* 0x0000340014147824 */ /* 0x000fe200078e0216 */
[----:B------:R-:W-:-:S04]  /*0330*/  UMOV UR4, 0x400 ;  /* 0x0000040000047882 */ /* 0x000fc80000000000 */
[----:B------:R-:W-:Y:S01]  /*0340*/  IADD3 R23, R23, R20, RZ ;  /* 0x0000001417177210 */ /* 0x000fe20007ffe0ff */
[----:B0-----:R-:W-:-:S06]  /*0350*/  UPRMT UR4, UR5, 0x654, UR4 ;  /* 0x0000065405047896 */ /* 0x001fcc0008000004 */
[----:B------:R-:W-:Y:S01]  /*0360*/  LEA R16, R16, UR4, 0x2 ;  /* 0x0000000410107c11 */ /* 0x000fe2000f8e10ff */
[----:B-1----:R-:W-:Y:S01]  /*0370*/  IMAD.WIDE R2, R23, 0x4, R2 ;  /* 0x0000000417027825 */ /* 0x002fe200078e0202 */
[----:B------:R-:W-:-:S04]  /*0380*/  LOP3.LUT R14, R14, 0x7f, RZ, 0xc0, !PT ;  /* 0x0000007f0e0e7812 */ /* 0x000fc800078ec0ff */
[----:B------:R-:W-:-:S05]  /*0390*/  PRMT R15, R14, 0x6540, R15 ;  /* 0x000065400e0f7816 */ /* 0x000fca000000000f */
[----:B------:R-:W-:Y:S02]  /*03a0*/  IMAD R5, R15, 0x1a, R0 ;  /* 0x0000001a0f057824 */ /* 0x000fe400078e0200 */
[----:B---3--:R-:W-:-:S04]  /*03b0*/  FADD R19, R19, 9.9999997473787516356e-06 ;  /* 0x3727c5ac13137421 */ /* 0x008fc80000000000 */
[----:B------:R-:W0:Y:S02]  /*03c0*/  MUFU.SQRT R10, R19 ;  /* 0x00000013000a7308 */ /* 0x000e240000002000 */
[C---:B0-----:R-:W-:Y:S02]  /*03d0*/  FSETP.GT.AND P2, PT, R10.reuse, 8.50705917302346158658e+37, PT ;  /* 0x7e8000000a00780b */ /* 0x041fe40003f44000 */
[----:B------:R-:W-:-:S11]  /*03e0*/  FSETP.GEU.AND P3, PT, R10, 1.175494350822287508e-38, PT ;  /* 0x008000000a00780b */ /* 0x000fd60003f6e000 */
[----:B------:R-:W-:-:S04]  /*03f0*/  @P2 FMUL R10, R10, 0.25 ;  /* 0x3e8000000a0a2820 */ /* 0x000fc80000400000 */
[----:B------:R-:W-:-:S06]  /*0400*/  @!P3 FMUL R10, R10, 16777216 ;  /* 0x4b8000000a0ab820 */ /* 0x000fcc0000400000 */
[----:B------:R-:W0:Y:S01]  /*0410*/  MUFU.RCP R10, R10 ;  /* 0x0000000a000a7308 */ /* 0x000e220000001000 */
[----:B------:R-:W-:Y:S01]  /*0420*/  FSEL R9, R9, 1, P2 ;  /* 0x3f80000009097808 */ /* 0x000fe20001000000 */
[----:B--2---:R-:W-:-:S04]  /*0430*/  FADD R21, -R18, R21 ;  /* 0x0000001512157221 */ /* 0x004fc80000000100 */
[----:B------:R-:W-:Y:S01]  /*0440*/  @!P3 FMUL R9, R9, 16777216 ;  /* 0x4b8000000909b820 */ /* 0x000fe20000400000 */
[----:B-----5:R-:W-:-:S03]  /*0450*/  FADD R17, -R18, R17 ;  /* 0x0000001112117221 */ /* 0x020fc60000000100 */
[----:B0-----:R-:W-:-:S04]  /*0460*/  FMUL R4, R10, R9 ;  /* 0x000000090a047220 */ /* 0x001fc80000400000 */
[-C--:B------:R-:W-:Y:S01]  /*0470*/  FMUL R8, R21, R4.reuse ;  /* 0x0000000415087220 */ /* 0x080fe20000400000 */
[----:B------:R-:W-:-:S03]  /*0480*/  FMUL R4, R17, R4 ;  /* 0x0000000411047220 */ /* 0x000fc60000400000 */
[-CC-:B------:R-:W-:Y:S01]  /*0490*/  FFMA R8, R8, R24.reuse, R25.reuse ;  /* 0x0000001808087223 */ /* 0x180fe20000000019 */
[----:B------:R-:W-:-:S04]  /*04a0*/  FFMA R4, R4, R24, R25 ;  /* 0x0000001804047223 */ /* 0x000fc80000000019 */
[----:B------:R-:W-:Y:S02]  /*04b0*/  FSETP.GEU.AND P2, PT, R8, RZ, PT ;  /* 0x000000ff0800720b */ /* 0x000fe40003f4e000 */
[----:B------:R-:W-:Y:S02]  /*04c0*/  FSETP.GEU.AND P3, PT, R4, RZ, PT ;  /* 0x000000ff0400720b */ /* 0x000fe40003f6e000 */
[----:B------:R-:W-:Y:S02]  /*04d0*/  FSEL R12, R8, RZ, P2 ;  /* 0x000000ff080c7208 */ /* 0x000fe40001000000 */
[----:B------:R-:W-:-:S03]  /*04e0*/  FSEL R13, R4, RZ, P3 ;  /* 0x000000ff040d7208 */ /* 0x000fc60001800000 */
[----:B----4-:R-:W-:Y:S02]  /*04f0*/  FADD R18, R12, R6 ;  /* 0x000000060c127221 */ /* 0x010fe40000000000 */
[----:B------:R-:W-:Y:S01]  /*0500*/  FADD R19, R13, R7 ;  /* 0x000000070d137221 */ /* 0x000fe20000000000 */
[----:B------:R-:W-:Y:S01]  /*0510*/  @P1 STG.E.64 desc[UR6][R2.64], R12 ;  /* 0x0000000c02001986 */ /* 0x000fe2000c101b06 */
[----:B------:R-:W-:Y:S01]  /*0520*/  LEA R8, R14, UR4, 0x2 ;  /* 0x000000040e087c11 */ /* 0x000fe2000f8e10ff */
[----:B------:R-:W0:Y:S02]  /*0530*/  LDC.64 R6, c[0x0][0x248] ;  /* 0x00009200ff067b82 */ /* 0x000e240000000a00 */
[----:B------:R-:W-:Y:S06]  /*0540*/  STS.64 [R16], R18 ;  /* 0x0000001210007388 */ /* 0x000fec0000000a00 */
[----:B------:R-:W-:Y:S06]  /*0550*/  BAR.SYNC.DEFER_BLOCKING 0x0 ;  /* 0x0000000000007b1d */ /* 0x000fec0000010000 */
[----:B------:R-:W1:Y:S01]  /*0560*/  LDS R11, [R8] ;  /* 0x00000000080b7984 */ /* 0x000e620000000800 */
[----:B------:R-:W-:-:S02]  /*0570*/  LOP3.LUT R9, R15, 0x80, RZ, 0xfc, !PT ;  /* 0x000000800f097812 */ /* 0x000fc400078efcff */
[----:B------:R-:W-:Y:S02]  /*0580*/  ISETP.LT.AND P1, PT, R15, 0x100, !P0 ;  /* 0x000001000f00780c */ /* 0x000fe40004721270 */
[----:B------:R-:W-:Y:S01]  /*0590*/  ISETP.LT.AND P0, PT, R9, 0x100, !P0 ;  /* 0x000001000900780c */ /* 0x000fe20004701270 */
[----:B0-----:R-:W-:-:S10]  /*05a0*/  IMAD.WIDE R4, R5, 0x4, R6 ;  /* 0x0000000405047825 */ /* 0x001fd400078e0206 */
[----:B-1----:R0:W-:Y:S02]  /*05b0*/  @P1 STG.E desc[UR6][R4.64], R11 ;  /* 0x0000000b04001986 */ /* 0x0021e4000c101906 */
[----:B0-----:R-:W-:Y:S05]  /*05c0*/  @!P0 EXIT ;  /* 0x000000000000894d */ /* 0x001fea0003800000 */
[----:B0-----:R-:W0:Y:S01]  /*05d0*/  LDS R5, [R8+0x200] ;  /* 0x0002000008057984 */ /* 0x001e220000000800 */
[----:B------:R-:W-:-:S04]  /*05e0*/  IMAD R3, R9, 0x1a, R0 ;  /* 0x0000001a09037824 */ /* 0x000fc800078e0200 */
[----:B------:R-:W-:-:S05]  /*05f0*/  IMAD.WIDE R2, R3, 0x4, R6 ;  /* 0x0000000403027825 */ /* 0x000fca00078e0206 */
[----:B0-----:R-:W-:Y:S01]  /*0600*/  STG.E desc[UR6][R2.64], R5 ;  /* 0x0000000502007986 */ /* 0x001fe2000c101906 */
[----:B------:R-:W-:Y:S05]  /*0610*/  EXIT ;  /* 0x000000000000794d */ /* 0x000fea0003800000 */
.L_x_0:
[----:B------:R-:W-:-:S00]  /*0620*/  BRA `(.L_x_0) ;  /* 0xfffffffc00fc7947 */ /* 0x000fc0000383ffff */
[----:B------:R-:W-:-:S00]  /*0630*/  NOP ;  /* 0x0000000000007918 */ /* 0x000fc00000000000 */
        /* <DEDUP_REMOVED lines=12> */
.L_x_1:


//--------------------- .nv.global.init           --------------------------
	.section	.nv.global.init,"aw",@progbits
.nv.global.init:
	.type		_$_str,@object
	.size		_$_str,(_$_str_$_2 - _$_str)
_$_str:
        /*0000*/ 	.byte	0x5f, 0x5f, 0x43, 0x55, 0x44, 0x41, 0x5f, 0x46, 0x54, 0x5a, 0x00
	.type		_$_str_$_2,@object
	.size		_$_str_$_2,(.L_1 - _$_str_$_2)
_$_str_$_2:
        /*000b*/ 	.byte	0x5f, 0x5f, 0x43, 0x55, 0x44, 0x41, 0x5f, 0x50, 0x52, 0x45, 0x43, 0x5f, 0x53, 0x51, 0x52, 0x54
        /*001b*/ 	.byte	0x00
.L_1:


//--------------------- .nv.shared.triton_poi_fused__native_batch_norm_legit_no_training_add_relu_17 --------------------------
	.section	.nv.shared.triton_poi_fused__native_batch_norm_legit_no_training_add_relu_17,"aw",@nobits
	.sectionflags	@""
	.align	16
	.zero		1024


//--------------------- .nv.constant0.triton_poi_fused__native_batch_norm_legit_no_training_add_relu_17 --------------------------
	.section	.nv.constant0.triton_poi_fused__native_batch_norm_legit_no_training_add_relu_17,"a",@progbits
	.sectionflags	@""
	.align	4
.nv.constant0.triton_poi_fused__native_batch_norm_legit_no_training_add_relu_17:
	.zero		600
